//
// Generated by NVIDIA NVVM Compiler
//
// Compiler Build ID: CL-36424714
// Cuda compilation tools, release 13.0, V13.0.88
// Based on NVVM 20.0.0
//

.version 9.0
.target sm_100
.address_size 64

	// .globl	_Z7sigmoidPfS_i

.visible .entry _Z7sigmoidPfS_i(
	.param .u64 .ptr .align 1 _Z7sigmoidPfS_i_param_0,
	.param .u64 .ptr .align 1 _Z7sigmoidPfS_i_param_1,
	.param .u32 _Z7sigmoidPfS_i_param_2
)
{
	.reg .pred 	%p<2>;
	.reg .b32 	%r<8>;
	.reg .b32 	%f<15>;
	.reg .b64 	%rd<8>;

	ld.param.u64 	%rd1, [_Z7sigmoidPfS_i_param_0];
	ld.param.u64 	%rd2, [_Z7sigmoidPfS_i_param_1];
	ld.param.u32 	%r2, [_Z7sigmoidPfS_i_param_2];
	mov.u32 	%r3, %ctaid.x;
	mov.u32 	%r4, %ntid.x;
	mov.u32 	%r5, %tid.x;
	mad.lo.s32 	%r1, %r3, %r4, %r5;
	setp.ge.s32 	%p1, %r1, %r2;
	@%p1 bra 	$L__BB0_2;
	cvta.to.global.u64 	%rd3, %rd1;
	cvta.to.global.u64 	%rd4, %rd2;
	mul.wide.s32 	%rd5, %r1, 4;
	add.s64 	%rd6, %rd3, %rd5;
	ld.global.f32 	%f1, [%rd6];
	fma.rn.f32 	%f2, %f1, 0fBBBB989D, 0f3F000000;
	cvt.sat.f32.f32 	%f3, %f2;
	mov.f32 	%f4, 0f4B400001;
	mov.f32 	%f5, 0f437C0000;
	fma.rm.f32 	%f6, %f3, %f5, %f4;
	add.f32 	%f7, %f6, 0fCB40007F;
	neg.f32 	%f8, %f7;
	fma.rn.f32 	%f9, %f1, 0fBFB8AA3B, %f8;
	fma.rn.f32 	%f10, %f1, 0fB2A57060, %f9;
	mov.b32 	%r6, %f6;
	shl.b32 	%r7, %r6, 23;
	mov.b32 	%f11, %r7;
	ex2.approx.ftz.f32 	%f12, %f10;
	fma.rn.f32 	%f13, %f12, %f11, 0f3F800000;
	rcp.rn.f32 	%f14, %f13;
	add.s64 	%rd7, %rd4, %rd5;
	st.global.f32 	[%rd7], %f14;
$L__BB0_2:
	ret;

}
	// .globl	_Z12sigmoid_vec4PfS_i
.visible .entry _Z12sigmoid_vec4PfS_i(
	.param .u64 .ptr .align 1 _Z12sigmoid_vec4PfS_i_param_0,
	.param .u64 .ptr .align 1 _Z12sigmoid_vec4PfS_i_param_1,
	.param .u32 _Z12sigmoid_vec4PfS_i_param_2
)
{
	.reg .pred 	%p<2>;
	.reg .b32 	%r<15>;
	.reg .b32 	%f<51>;
	.reg .b64 	%rd<8>;

	ld.param.u64 	%rd1, [_Z12sigmoid_vec4PfS_i_param_0];
	ld.param.u64 	%rd2, [_Z12sigmoid_vec4PfS_i_param_1];
	ld.param.u32 	%r2, [_Z12sigmoid_vec4PfS_i_param_2];
	mov.u32 	%r3, %ctaid.x;
	mov.u32 	%r4, %ntid.x;
	mov.u32 	%r5, %tid.x;
	mad.lo.s32 	%r6, %r3, %r4, %r5;
	shl.b32 	%r1, %r6, 2;
	setp.ge.s32 	%p1, %r1, %r2;
	@%p1 bra 	$L__BB1_2;
	cvta.to.global.u64 	%rd3, %rd1;
	cvta.to.global.u64 	%rd4, %rd2;
	mul.wide.s32 	%rd5, %r1, 4;
	add.s64 	%rd6, %rd3, %rd5;
	ld.global.v4.f32 	{%f1, %f2, %f3, %f4}, [%rd6];
	fma.rn.f32 	%f5, %f1, 0fBBBB989D, 0f3F000000;
	cvt.sat.f32.f32 	%f6, %f5;
	mov.f32 	%f7, 0f4B400001;
	mov.f32 	%f8, 0f437C0000;
	fma.rm.f32 	%f9, %f6, %f8, %f7;
	add.f32 	%f10, %f9, 0fCB40007F;
	neg.f32 	%f11, %f10;
	fma.rn.f32 	%f12, %f1, 0fBFB8AA3B, %f11;
	fma.rn.f32 	%f13, %f1, 0fB2A57060, %f12;
	mov.b32 	%r7, %f9;
	shl.b32 	%r8, %r7, 23;
	mov.b32 	%f14, %r8;
	ex2.approx.ftz.f32 	%f15, %f13;
	fma.rn.f32 	%f16, %f15, %f14, 0f3F800000;
	rcp.rn.f32 	%f17, %f16;
	fma.rn.f32 	%f18, %f2, 0fBBBB989D, 0f3F000000;
	cvt.sat.f32.f32 	%f19, %f18;
	fma.rm.f32 	%f20, %f19, %f8, %f7;
	add.f32 	%f21, %f20, 0fCB40007F;
	neg.f32 	%f22, %f21;
	fma.rn.f32 	%f23, %f2, 0fBFB8AA3B, %f22;
	fma.rn.f32 	%f24, %f2, 0fB2A57060, %f23;
	mov.b32 	%r9, %f20;
	shl.b32 	%r10, %r9, 23;
	mov.b32 	%f25, %r10;
	ex2.approx.ftz.f32 	%f26, %f24;
	fma.rn.f32 	%f27, %f26, %f25, 0f3F800000;
	rcp.rn.f32 	%f28, %f27;
	fma.rn.f32 	%f29, %f3, 0fBBBB989D, 0f3F000000;
	cvt.sat.f32.f32 	%f30, %f29;
	fma.rm.f32 	%f31, %f30, %f8, %f7;
	add.f32 	%f32, %f31, 0fCB40007F;
	neg.f32 	%f33, %f32;
	fma.rn.f32 	%f34, %f3, 0fBFB8AA3B, %f33;
	fma.rn.f32 	%f35, %f3, 0fB2A57060, %f34;
	mov.b32 	%r11, %f31;
	shl.b32 	%r12, %r11, 23;
	mov.b32 	%f36, %r12;
	ex2.approx.ftz.f32 	%f37, %f35;
	fma.rn.f32 	%f38, %f37, %f36, 0f3F800000;
	rcp.rn.f32 	%f39, %f38;
	fma.rn.f32 	%f40, %f4, 0fBBBB989D, 0f3F000000;
	cvt.sat.f32.f32 	%f41, %f40;
	fma.rm.f32 	%f42, %f41, %f8, %f7;
	add.f32 	%f43, %f42, 0fCB40007F;
	neg.f32 	%f44, %f43;
	fma.rn.f32 	%f45, %f4, 0fBFB8AA3B, %f44;
	fma.rn.f32 	%f46, %f4, 0fB2A57060, %f45;
	mov.b32 	%r13, %f42;
	shl.b32 	%r14, %r13, 23;
	mov.b32 	%f47, %r14;
	ex2.approx.ftz.f32 	%f48, %f46;
	fma.rn.f32 	%f49, %f48, %f47, 0f3F800000;
	rcp.rn.f32 	%f50, %f49;
	add.s64 	%rd7, %rd4, %rd5;
	st.global.v4.f32 	[%rd7], {%f17, %f28, %f39, %f50};
$L__BB1_2:
	ret;

}


// ===== COMPILED SASS (sm_100) =====

	.target	sm_100

	.elftype	@"ET_EXEC"


//--------------------- .note.nv.tkinfo           --------------------------
	.section	.note.nv.tkinfo,"",@"SHT_NOTE"
	.sectionflags	@"SHF_NOTE_NV_TKINFO"
	.tkinfo
        /*0018*/ 	.word	0x00000002
        /*0030*/ 	.string	""
        /*0030*/ 	.string	"ptxas"
        /*0030*/ 	.string	"Cuda compilation tools, release 13.0, V13.0.88"
        /*0030*/ 	.string	"Build cuda_13.0.r13.0/compiler.36424714_0"
        /*0030*/ 	.string	"-arch sm_100 -m 64 "



//--------------------- .note.nv.cuinfo           --------------------------
	.section	.note.nv.cuinfo,"",@"SHT_NOTE"
	.sectionflags	@"SHF_NOTE_NV_CUINFO"
        /*0018*/ 	.short	0x0002
        /*001a*/ 	.short	0x0064
        /*001c*/ 	.short	0x0082
	.zero		2


//--------------------- .nv.info                  --------------------------
	.section	.nv.info,"",@"SHT_CUDA_INFO"
	.align	4


	//----- nvinfo : EIATTR_REGCOUNT
	.align		4
        /*0000*/ 	.byte	0x04, 0x2f
        /*0002*/ 	.short	(.L_1 - .L_0)
	.align		4
.L_0:
        /*0004*/ 	.word	index@(_Z7sigmoidPfS_i)
        /*0008*/ 	.word	0x0000000e


	//----- nvinfo : EIATTR_FRAME_SIZE
	.align		4
.L_1:
        /*000c*/ 	.byte	0x04, 0x11
        /*000e*/ 	.short	(.L_3 - .L_2)
	.align		4
.L_2:
        /*0010*/ 	.word	index@($__internal_1_$__cuda_sm20_rcp_rn_f32_slowpath)
        /*0014*/ 	.word	0x00000000


	//----- nvinfo : EIATTR_FRAME_SIZE
	.align		4
.L_3:
        /*0018*/ 	.byte	0x04, 0x11
        /*001a*/ 	.short	(.L_5 - .L_4)
	.align		4
.L_4:
        /*001c*/ 	.word	index@(_Z7sigmoidPfS_i)
        /*0020*/ 	.word	0x00000000


	//----- nvinfo : EIATTR_REGCOUNT
	.align		4
.L_5:
        /*0024*/ 	.byte	0x04, 0x2f
        /*0026*/ 	.short	(.L_7 - .L_6)
	.align		4
.L_6:
        /*0028*/ 	.word	index@(_Z12sigmoid_vec4PfS_i)
        /*002c*/ 	.word	0x00000012


	//----- nvinfo : EIATTR_FRAME_SIZE
	.align		4
.L_7:
        /*0030*/ 	.byte	0x04, 0x11
        /*0032*/ 	.short	(.L_9 - .L_8)
	.align		4
.L_8:
        /*0034*/ 	.word	index@($__internal_0_$__cuda_sm20_rcp_rn_f32_slowpath)
        /*0038*/ 	.word	0x00000000


	//----- nvinfo : EIATTR_FRAME_SIZE
	.align		4
.L_9:
        /*003c*/ 	.byte	0x04, 0x11
        /*003e*/ 	.short	(.L_11 - .L_10)
	.align		4
.L_10:
        /*0040*/ 	.word	index@(_Z12sigmoid_vec4PfS_i)
        /*0044*/ 	.word	0x00000000


	//----- nvinfo : EIATTR_MIN_STACK_SIZE
	.align		4
.L_11:
        /*0048*/ 	.byte	0x04, 0x12
        /*004a*/ 	.short	(.L_13 - .L_12)
	.align		4
.L_12:
        /*004c*/ 	.word	index@(_Z12sigmoid_vec4PfS_i)
        /*0050*/ 	.word	0x00000000


	//----- nvinfo : EIATTR_MIN_STACK_SIZE
	.align		4
.L_13:
        /*0054*/ 	.byte	0x04, 0x12
        /*0056*/ 	.short	(.L_15 - .L_14)
	.align		4
.L_14:
        /*0058*/ 	.word	index@(_Z7sigmoidPfS_i)
        /*005c*/ 	.word	0x00000000
.L_15:


//--------------------- .nv.compat                --------------------------
	.section	.nv.compat,"",@"SHT_CUDA_COMPAT_INFO"
	.align	4
        /*0000*/ 	.byte	0x02, 0x09, 0x00, 0x00, 0x02, 0x02, 0x01, 0x00, 0x02, 0x05, 0x05, 0x00, 0x03, 0x07, 0x01, 0x01
        /*0010*/ 	.byte	0x02, 0x03, 0x00, 0x00, 0x02, 0x06, 0x01, 0x00, 0x04, 0x0b, 0x08, 0x00, 0x09, 0x00, 0x00, 0x00
        /*0020*/ 	.byte	0x00, 0x00, 0x00, 0x00


//--------------------- .nv.info._Z12sigmoid_vec4PfS_i --------------------------
	.section	.nv.info._Z12sigmoid_vec4PfS_i,"",@"SHT_CUDA_INFO"
	.sectionflags	@""
	.align	4


	//----- nvinfo : EIATTR_CUDA_API_VERSION
	.align		4
        /*0000*/ 	.byte	0x04, 0x37
        /*0002*/ 	.short	(.L_17 - .L_16)
.L_16:
        /*0004*/ 	.word	0x00000082


	//----- nvinfo : EIATTR_KPARAM_INFO
	.align		4
.L_17:
        /*0008*/ 	.byte	0x04, 0x17
        /*000a*/ 	.short	(.L_19 - .L_18)
.L_18:
        /*000c*/ 	.word	0x00000000
        /*0010*/ 	.short	0x0002
        /*0012*/ 	.short	0x0010
        /*0014*/ 	.byte	0x00, 0xf0, 0x11, 0x00


	//----- nvinfo : EIATTR_KPARAM_INFO
	.align		4
.L_19:
        /*0018*/ 	.byte	0x04, 0x17
        /*001a*/ 	.short	(.L_21 - .L_20)
.L_20:
        /*001c*/ 	.word	0x00000000
        /*0020*/ 	.short	0x0001
        /*0022*/ 	.short	0x0008
        /*0024*/ 	.byte	0x00, 0xf5, 0x21, 0x00


	//----- nvinfo : EIATTR_KPARAM_INFO
	.align		4
.L_21:
        /*0028*/ 	.byte	0x04, 0x17
        /*002a*/ 	.short	(.L_23 - .L_22)
.L_22:
        /*002c*/ 	.word	0x00000000
        /*0030*/ 	.short	0x0000
        /*0032*/ 	.short	0x0000
        /*0034*/ 	.byte	0x00, 0xf5, 0x21, 0x00


	//----- nvinfo : EIATTR_SPARSE_MMA_MASK
	.align		4
.L_23:
        /*0038*/ 	.byte	0x03, 0x50
        /*003a*/ 	.short	0x0000


	//----- nvinfo : EIATTR_MAXREG_COUNT
	.align		4
        /*003c*/ 	.byte	0x03, 0x1b
        /*003e*/ 	.short	0x00ff


	//----- nvinfo : EIATTR_MERCURY_ISA_VERSION
	.align		4
        /*0040*/ 	.byte	0x03, 0x5f
        /*0042*/ 	.short	0x0101


	//----- nvinfo : EIATTR_VRC_CTA_INIT_COUNT
	.align		4
        /*0044*/ 	.byte	0x02, 0x4a
	.zero		1
	.zero		1


	//----- nvinfo : EIATTR_EXIT_INSTR_OFFSETS
	.align		4
        /*0048*/ 	.byte	0x04, 0x1c
        /*004a*/ 	.short	(.L_25 - .L_24)


	//   ....[0]....
.L_24:
        /*004c*/ 	.word	0x00000080


	//   ....[1]....
        /*0050*/ 	.word	0x00000700


	//----- nvinfo : EIATTR_CRS_STACK_SIZE
	.align		4
.L_25:
        /*0054*/ 	.byte	0x04, 0x1e
        /*0056*/ 	.short	(.L_27 - .L_26)
.L_26:
        /*0058*/ 	.word	0x00000000


	//----- nvinfo : EIATTR_CBANK_PARAM_SIZE
	.align		4
.L_27:
        /*005c*/ 	.byte	0x03, 0x19
        /*005e*/ 	.short	0x0014


	//----- nvinfo : EIATTR_PARAM_CBANK
	.align		4
        /*0060*/ 	.byte	0x04, 0x0a
        /*0062*/ 	.short	(.L_29 - .L_28)
	.align		4
.L_28:
        /*0064*/ 	.word	index@(.nv.constant0._Z12sigmoid_vec4PfS_i)
        /*0068*/ 	.short	0x0380
        /*006a*/ 	.short	0x0014


	//----- nvinfo : EIATTR_SW_WAR
	.align		4
.L_29:
        /*006c*/ 	.byte	0x04, 0x36
        /*006e*/ 	.short	(.L_31 - .L_30)
.L_30:
        /*0070*/ 	.word	0x00000008
.L_31:


//--------------------- .nv.info._Z7sigmoidPfS_i  --------------------------
	.section	.nv.info._Z7sigmoidPfS_i,"",@"SHT_CUDA_INFO"
	.sectionflags	@""
	.align	4


	//----- nvinfo : EIATTR_CUDA_API_VERSION
	.align		4
        /*0000*/ 	.byte	0x04, 0x37
        /*0002*/ 	.short	(.L_33 - .L_32)
.L_32:
        /*0004*/ 	.word	0x00000082


	//----- nvinfo : EIATTR_KPARAM_INFO
	.align		4
.L_33:
        /*0008*/ 	.byte	0x04, 0x17
        /*000a*/ 	.short	(.L_35 - .L_34)
.L_34:
        /*000c*/ 	.word	0x00000000
        /*0010*/ 	.short	0x0002
        /*0012*/ 	.short	0x0010
        /*0014*/ 	.byte	0x00, 0xf0, 0x11, 0x00


	//----- nvinfo : EIATTR_KPARAM_INFO
	.align		4
.L_35:
        /*0018*/ 	.byte	0x04, 0x17
        /*001a*/ 	.short	(.L_37 - .L_36)
.L_36:
        /*001c*/ 	.word	0x00000000
        /*0020*/ 	.short	0x0001
        /*0022*/ 	.short	0x0008
        /*0024*/ 	.byte	0x00, 0xf5, 0x21, 0x00


	//----- nvinfo : EIATTR_KPARAM_INFO
	.align		4
.L_37:
        /*0028*/ 	.byte	0x04, 0x17
        /*002a*/ 	.short	(.L_39 - .L_38)
.L_38:
        /*002c*/ 	.word	0x00000000
        /*0030*/ 	.short	0x0000
        /*0032*/ 	.short	0x0000
        /*0034*/ 	.byte	0x00, 0xf5, 0x21, 0x00


	//----- nvinfo : EIATTR_SPARSE_MMA_MASK
	.align		4
.L_39:
        /*0038*/ 	.byte	0x03, 0x50
        /*003a*/ 	.short	0x0000


	//----- nvinfo : EIATTR_MAXREG_COUNT
	.align		4
        /*003c*/ 	.byte	0x03, 0x1b
        /*003e*/ 	.short	0x00ff


	//----- nvinfo : EIATTR_MERCURY_ISA_VERSION
	.align		4
        /*0040*/ 	.byte	0x03, 0x5f
        /*0042*/ 	.short	0x0101


	//----- nvinfo : EIATTR_VRC_CTA_INIT_COUNT
	.align		4
        /*0044*/ 	.byte	0x02, 0x4a
	.zero		1
	.zero		1


	//----- nvinfo : EIATTR_EXIT_INSTR_OFFSETS
	.align		4
        /*0048*/ 	.byte	0x04, 0x1c
        /*004a*/ 	.short	(.L_41 - .L_40)


	//   ....[0]....
.L_40:
        /*004c*/ 	.word	0x00000070


	//   ....[1]....
        /*0050*/ 	.word	0x00000260


	//----- nvinfo : EIATTR_CRS_STACK_SIZE
	.align		4
.L_41:
        /*0054*/ 	.byte	0x04, 0x1e
        /*0056*/ 	.short	(.L_43 - .L_42)
.L_42:
        /*0058*/ 	.word	0x00000000


	//----- nvinfo : EIATTR_CBANK_PARAM_SIZE
	.align		4
.L_43:
        /*005c*/ 	.byte	0x03, 0x19
        /*005e*/ 	.short	0x0014


	//----- nvinfo : EIATTR_PARAM_CBANK
	.align		4
        /*0060*/ 	.byte	0x04, 0x0a
        /*0062*/ 	.short	(.L_45 - .L_44)
	.align		4
.L_44:
        /*0064*/ 	.word	index@(.nv.constant0._Z7sigmoidPfS_i)
        /*0068*/ 	.short	0x0380
        /*006a*/ 	.short	0x0014


	//----- nvinfo : EIATTR_SW_WAR
	.align		4
.L_45:
        /*006c*/ 	.byte	0x04, 0x36
        /*006e*/ 	.short	(.L_47 - .L_46)
.L_46:
        /*0070*/ 	.word	0x00000008
.L_47:


//--------------------- .nv.callgraph             --------------------------
	.section	.nv.callgraph,"",@"SHT_CUDA_CALLGRAPH"
	.align	4
	.sectionentsize	8
	.align		4
        /*0000*/ 	.word	0x00000000
	.align		4
        /*0004*/ 	.word	0xffffffff
	.align		4
        /*0008*/ 	.word	0x00000000
	.align		4
        /*000c*/ 	.word	0xfffffffe
	.align		4
        /*0010*/ 	.word	0x00000000
	.align		4
        /*0014*/ 	.word	0xfffffffd
	.align		4
        /*0018*/ 	.word	0x00000000
	.align		4
        /*001c*/ 	.word	0xfffffffc


//--------------------- .text._Z12sigmoid_vec4PfS_i --------------------------
	.section	.text._Z12sigmoid_vec4PfS_i,"ax",@progbits
	.align	128
        .global         _Z12sigmoid_vec4PfS_i
        .type           _Z12sigmoid_vec4PfS_i,@function
        .size           _Z12sigmoid_vec4PfS_i,(.L_x_25 - _Z12sigmoid_vec4PfS_i)
        .other          _Z12sigmoid_vec4PfS_i,@"STO_CUDA_ENTRY STV_DEFAULT"
_Z12sigmoid_vec4PfS_i:
.text._Z12sigmoid_vec4PfS_i:
[----:B------:R-:W-:Y:S01]  /*0000*/  LDC R1, c[0x0][0x37c] ;  /* 0x0000df00ff017b82 */ /* 0x000fe20000000800 */
[----:B------:R-:W0:Y:S07]  /*0010*/  S2R R0, SR_TID.X ;  /* 0x0000000000007919 */ /* 0x000e2e0000002100 */
[----:B------:R-:W0:Y:S01]  /*0020*/  S2UR UR4, SR_CTAID.X ;  /* 0x00000000000479c3 */ /* 0x000e220000002500 */
[----:B------:R-:W1:Y:S07]  /*0030*/  LDCU UR5, c[0x0][0x390] ;  /* 0x00007200ff0577ac */ /* 0x000e6e0008000800 */
[----:B------:R-:W0:Y:S02]  /*0040*/  LDC R3, c[0x0][0x360] ;  /* 0x0000d800ff037b82 */ /* 0x000e240000000800 */
[----:B0-----:R-:W-:-:S05]  /*0050*/  IMAD R3, R3, UR4, R0 ;  /* 0x0000000403037c24 */ /* 0x001fca000f8e0200 */
[----:B------:R-:W-:-:S04]  /*0060*/  SHF.L.U32 R3, R3, 0x2, RZ ;  /* 0x0000000203037819 */ /* 0x000fc800000006ff */
[----:B-1----:R-:W-:-:S13]  /*0070*/  ISETP.GE.AND P0, PT, R3, UR5, PT ;  /* 0x0000000503007c0c */ /* 0x002fda000bf06270 */
[----:B------:R-:W-:Y:S05]  /*0080*/  @P0 EXIT ;  /* 0x000000000000094d */ /* 0x000fea0003800000 */
[----:B------:R-:W0:Y:S01]  /*0090*/  LDC.64 R4, c[0x0][0x380] ;  /* 0x0000e000ff047b82 */ /* 0x000e220000000a00 */
[----:B------:R-:W1:Y:S01]  /*00a0*/  LDCU.64 UR4, c[0x0][0x358] ;  /* 0x00006b00ff0477ac */ /* 0x000e620008000a00 */
[----:B0-----:R-:W-:-:S06]  /*00b0*/  IMAD.WIDE R4, R3, 0x4, R4 ;  /* 0x0000000403047825 */ /* 0x001fcc00078e0204 */
[----:B-1----:R-:W2:Y:S01]  /*00c0*/  LDG.E.128 R4, desc[UR4][R4.64] ;  /* 0x0000000404047981 */ /* 0x002ea2000c1e1d00 */
[----:B------:R-:W-:Y:S02]  /*00d0*/  HFMA2 R9, -RZ, RZ, 0.96630859375, -0.0022525787353515625 ;  /* 0x3bbb989dff097431 */ /* 0x000fe400000001ff */
[----:B------:R-:W-:Y:S01]  /*00e0*/  IMAD.MOV.U32 R11, RZ, RZ, 0x437c0000 ;  /* 0x437c0000ff0b7424 */ /* 0x000fe200078e00ff */
[----:B------:R-:W-:Y:S02]  /*00f0*/  BSSY.RECONVERGENT B0, `(.L_x_0) ;  /* 0x0000015000007945 */ /* 0x000fe40003800200 */
[----:B--2---:R-:W-:-:S04]  /*0100*/  FFMA.SAT R0, R4, -R9, 0.5 ;  /* 0x3f00000004007423 */ /* 0x004fc80000002809 */
[----:B------:R-:W-:-:S04]  /*0110*/  FFMA.RM R0, R0, R11, 12582913 ;  /* 0x4b40000100007423 */ /* 0x000fc8000000400b */
[C---:B------:R-:W-:Y:S01]  /*0120*/  FADD R9, R0.reuse, -12583039 ;  /* 0xcb40007f00097421 */ /* 0x040fe20000000000 */
[----:B------:R-:W-:-:S03]  /*0130*/  SHF.L.U32 R0, R0, 0x17, RZ ;  /* 0x0000001700007819 */ /* 0x000fc600000006ff */
[----:B------:R-:W-:-:S04]  /*0140*/  FFMA R9, R4, -1.4426950216293334961, -R9 ;  /* 0xbfb8aa3b04097823 */ /* 0x000fc80000000809 */
[----:B------:R-:W-:-:S06]  /*0150*/  FFMA R9, R4, -1.925963033500011079e-08, R9 ;  /* 0xb2a5706004097823 */ /* 0x000fcc0000000009 */
[----:B------:R-:W0:Y:S02]  /*0160*/  MUFU.EX2 R9, R9 ;  /* 0x0000000900097308 */ /* 0x000e240000000800 */
[----:B0-----:R-:W-:-:S05]  /*0170*/  FFMA R0, R0, R9, 1 ;  /* 0x3f80000000007423 */ /* 0x001fca0000000009 */
[----:B------:R-:W-:-:S04]  /*0180*/  IADD3 R2, PT, PT, R0, 0x1800000, RZ ;  /* 0x0180000000027810 */ /* 0x000fc80007ffe0ff */
[----:B------:R-:W-:-:S04]  /*0190*/  LOP3.LUT R2, R2, 0x7f800000, RZ, 0xc0, !PT ;  /* 0x7f80000002027812 */ /* 0x000fc800078ec0ff */
[----:B------:R-:W-:-:S13]  /*01a0*/  ISETP.GT.U32.AND P0, PT, R2, 0x1ffffff, PT ;  /* 0x01ffffff0200780c */ /* 0x000fda0003f04070 */
[----:B------:R-:W-:Y:S05]  /*01b0*/  @P0 BRA `(.L_x_1) ;  /* 0x0000000000100947 */ /* 0x000fea0003800000 */
[----:B------:R-:W-:-:S07]  /*01c0*/  MOV R8, 0x1e0 ;  /* 0x000001e000087802 */ /* 0x000fce0000000f00 */
[----:B------:R-:W-:Y:S05]  /*01d0*/  CALL.REL.NOINC `($__internal_0_$__cuda_sm20_rcp_rn_f32_slowpath) ;  /* 0x00000004004c7944 */ /* 0x000fea0003c00000 */
[----:B------:R-:W-:Y:S01]  /*01e0*/  IMAD.MOV.U32 R4, RZ, RZ, R0 ;  /* 0x000000ffff047224 */ /* 0x000fe200078e0000 */
[----:B------:R-:W-:Y:S06]  /*01f0*/  BRA `(.L_x_2) ;  /* 0x0000000000107947 */ /* 0x000fec0003800000 */
.L_x_1:
[----:B------:R-:W0:Y:S02]  /*0200*/  MUFU.RCP R9, R0 ;  /* 0x0000000000097308 */ /* 0x000e240000001000 */
[----:B0-----:R-:W-:-:S04]  /*0210*/  FFMA R2, R0, R9, -1 ;  /* 0xbf80000000027423 */ /* 0x001fc80000000009 */
[----:B------:R-:W-:-:S04]  /*0220*/  FADD.FTZ R2, -R2, -RZ ;  /* 0x800000ff02027221 */ /* 0x000fc80000010100 */
[----:B------:R-:W-:-:S07]  /*0230*/  FFMA R4, R9, R2, R9 ;  /* 0x0000000209047223 */ /* 0x000fce0000000009 */
.L_x_2:
[----:B------:R-:W-:Y:S05]  /*0240*/  BSYNC.RECONVERGENT B0 ;  /* 0x0000000000007941 */ /* 0x000fea0003800200 */
.L_x_0:
[----:B------:R-:W-:Y:S01]  /*0250*/  HFMA2 R9, -RZ, RZ, 3.7421875, 0 ;  /* 0x437c0000ff097431 */ /* 0x000fe200000001ff */
[----:B------:R-:W-:Y:S01]  /*0260*/  MOV R0, 0x3bbb989d ;  /* 0x3bbb989d00007802 */ /* 0x000fe20000000f00 */
[----:B------:R-:W-:Y:S04]  /*0270*/  BSSY.RECONVERGENT B0, `(.L_x_3) ;  /* 0x0000015000007945 */ /* 0x000fe80003800200 */
[----:B------:R-:W-:-:S04]  /*0280*/  FFMA.SAT R0, R5, -R0, 0.5 ;  /* 0x3f00000005007423 */ /* 0x000fc80000002800 */
[----:B------:R-:W-:-:S04]  /*0290*/  FFMA.RM R0, R0, R9, 12582913 ;  /* 0x4b40000100007423 */ /* 0x000fc80000004009 */
[C---:B------:R-:W-:Y:S01]  /*02a0*/  FADD R2, R0.reuse, -12583039 ;  /* 0xcb40007f00027421 */ /* 0x040fe20000000000 */
[----:B------:R-:W-:-:S03]  /*02b0*/  IMAD.SHL.U32 R0, R0, 0x800000, RZ ;  /* 0x0080000000007824 */ /* 0x000fc600078e00ff */
[----:B------:R-:W-:-:S04]  /*02c0*/  FFMA R2, R5, -1.4426950216293334961, -R2 ;  /* 0xbfb8aa3b05027823 */ /* 0x000fc80000000802 */
[----:B------:R-:W-:-:S04]  /*02d0*/  FFMA R2, R5, -1.925963033500011079e-08, R2 ;  /* 0xb2a5706005027823 */ /* 0x000fc80000000002 */
        /* <DEDUP_REMOVED lines=8> */
[----:B------:R-:W-:Y:S01]  /*0360*/  MOV R5, R0 ;  /* 0x0000000000057202 */ /* 0x000fe20000000f00 */
[----:B------:R-:W-:Y:S06]  /*0370*/  BRA `(.L_x_5) ;  /* 0x0000000000107947 */ /* 0x000fec0003800000 */
.L_x_4:
[----:B------:R-:W0:Y:S02]  /*0380*/  MUFU.RCP R5, R0 ;  /* 0x0000000000057308 */ /* 0x000e240000001000 */
[----:B0-----:R-:W-:-:S04]  /*0390*/  FFMA R2, R0, R5, -1 ;  /* 0xbf80000000027423 */ /* 0x001fc80000000005 */
[----:B------:R-:W-:-:S04]  /*03a0*/  FADD.FTZ R2, -R2, -RZ ;  /* 0x800000ff02027221 */ /* 0x000fc80000010100 */
[----:B------:R-:W-:-:S07]  /*03b0*/  FFMA R5, R5, R2, R5 ;  /* 0x0000000205057223 */ /* 0x000fce0000000005 */
.L_x_5:
[----:B------:R-:W-:Y:S05]  /*03c0*/  BSYNC.RECONVERGENT B0 ;  /* 0x0000000000007941 */ /* 0x000fea0003800200 */
.L_x_3:
[----:B------:R-:W-:Y:S02]  /*03d0*/  HFMA2 R11, -RZ, RZ, 3.7421875, 0 ;  /* 0x437c0000ff0b7431 */ /* 0x000fe400000001ff */
[----:B------:R-:W-:Y:S01]  /*03e0*/  IMAD.MOV.U32 R9, RZ, RZ, 0x3bbb989d ;  /* 0x3bbb989dff097424 */ /* 0x000fe200078e00ff */
[----:B------:R-:W-:Y:S03]  /*03f0*/  BSSY.RECONVERGENT B0, `(.L_x_6) ;  /* 0x0000015000007945 */ /* 0x000fe60003800200 */
[----:B------:R-:W-:-:S04]  /*0400*/  FFMA.SAT R0, R6, -R9, 0.5 ;  /* 0x3f00000006007423 */ /* 0x000fc80000002809 */
[----:B------:R-:W-:-:S04]  /*0410*/  FFMA.RM R0, R0, R11, 12582913 ;  /* 0x4b40000100007423 */ /* 0x000fc8000000400b */
[C---:B------:R-:W-:Y:S01]  /*0420*/  FADD R9, R0.reuse, -12583039 ;  /* 0xcb40007f00097421 */ /* 0x040fe20000000000 */
[----:B------:R-:W-:-:S03]  /*0430*/  SHF.L.U32 R0, R0, 0x17, RZ ;  /* 0x0000001700007819 */ /* 0x000fc600000006ff */
[----:B------:R-:W-:-:S04]  /*0440*/  FFMA R9, R6, -1.4426950216293334961, -R9 ;  /* 0xbfb8aa3b06097823 */ /* 0x000fc80000000809 */
[----:B------:R-:W-:-:S06]  /*0450*/  FFMA R9, R6, -1.925963033500011079e-08, R9 ;  /* 0xb2a5706006097823 */ /* 0x000fcc0000000009 */
[----:B------:R-:W0:Y:S02]  /*0460*/  MUFU.EX2 R9, R9 ;  /* 0x0000000900097308 */ /* 0x000e240000000800 */
[----:B0-----:R-:W-:-:S04]  /*0470*/  FFMA R0, R0, R9, 1 ;  /* 0x3f80000000007423 */ /* 0x001fc80000000009 */
[----:B------:R-:W-:-:S05]  /*0480*/  VIADD R2, R0, 0x1800000 ;  /* 0x0180000000027836 */ /* 0x000fca0000000000 */
[----:B------:R-:W-:-:S04]  /*0490*/  LOP3.LUT R2, R2, 0x7f800000, RZ, 0xc0, !PT ;  /* 0x7f80000002027812 */ /* 0x000fc800078ec0ff */
[----:B------:R-:W-:-:S13]  /*04a0*/  ISETP.GT.U32.AND P0, PT, R2, 0x1ffffff, PT ;  /* 0x01ffffff0200780c */ /* 0x000fda0003f04070 */
[----:B------:R-:W-:Y:S05]  /*04b0*/  @P0 BRA `(.L_x_7) ;  /* 0x0000000000100947 */ /* 0x000fea0003800000 */
[----:B------:R-:W-:-:S07]  /*04c0*/  MOV R8, 0x4e0 ;  /* 0x000004e000087802 */ /* 0x000fce0000000f00 */
[----:B------:R-:W-:Y:S05]  /*04d0*/  CALL.REL.NOINC `($__internal_0_$__cuda_sm20_rcp_rn_f32_slowpath) ;  /* 0x00000000008c7944 */ /* 0x000fea0003c00000 */
[----:B------:R-:W-:Y:S01]  /*04e0*/  MOV R6, R0 ;  /* 0x0000000000067202 */ /* 0x000fe20000000f00 */
[----:B------:R-:W-:Y:S06]  /*04f0*/  BRA `(.L_x_8) ;  /* 0x0000000000107947 */ /* 0x000fec0003800000 */
.L_x_7:
[----:B------:R-:W0:Y:S02]  /*0500*/  MUFU.RCP R9, R0 ;  /* 0x0000000000097308 */ /* 0x000e240000001000 */
[----:B0-----:R-:W-:-:S04]  /*0510*/  FFMA R2, R0, R9, -1 ;  /* 0xbf80000000027423 */ /* 0x001fc80000000009 */
[----:B------:R-:W-:-:S04]  /*0520*/  FADD.FTZ R2, -R2, -RZ ;  /* 0x800000ff02027221 */ /* 0x000fc80000010100 */
[----:B------:R-:W-:-:S07]  /*0530*/  FFMA R6, R9, R2, R9 ;  /* 0x0000000209067223 */ /* 0x000fce0000000009 */
.L_x_8:
[----:B------:R-:W-:Y:S05]  /*0540*/  BSYNC.RECONVERGENT B0 ;  /* 0x0000000000007941 */ /* 0x000fea0003800200 */
.L_x_6:
[----:B------:R-:W-:Y:S02]  /*0550*/  HFMA2 R0, -RZ, RZ, 0.96630859375, -0.0022525787353515625 ;  /* 0x3bbb989dff007431 */ /* 0x000fe400000001ff */
[----:B------:R-:W-:Y:S01]  /*0560*/  IMAD.MOV.U32 R9, RZ, RZ, 0x437c0000 ;  /* 0x437c0000ff097424 */ /* 0x000fe200078e00ff */
[----:B------:R-:W-:Y:S02]  /*0570*/  BSSY.RECONVERGENT B0, `(.L_x_9) ;  /* 0x0000015000007945 */ /* 0x000fe40003800200 */
[----:B------:R-:W-:-:S04]  /*0580*/  FFMA.SAT R0, R7, -R0, 0.5 ;  /* 0x3f00000007007423 */ /* 0x000fc80000002800 */
[----:B------:R-:W-:-:S04]  /*0590*/  FFMA.RM R0, R0, R9, 12582913 ;  /* 0x4b40000100007423 */ /* 0x000fc80000004009 */
[C---:B------:R-:W-:Y:S01]  /*05a0*/  FADD R2, R0.reuse, -12583039 ;  /* 0xcb40007f00027421 */ /* 0x040fe20000000000 */
[----:B------:R-:W-:-:S03]  /*05b0*/  SHF.L.U32 R0, R0, 0x17, RZ ;  /* 0x0000001700007819 */ /* 0x000fc600000006ff */
        /* <DEDUP_REMOVED lines=12> */
.L_x_10:
[----:B------:R-:W0:Y:S02]  /*0680*/  MUFU.RCP R7, R0 ;  /* 0x0000000000077308 */ /* 0x000e240000001000 */
[----:B0-----:R-:W-:-:S04]  /*0690*/  FFMA R2, R0, R7, -1 ;  /* 0xbf80000000027423 */ /* 0x001fc80000000007 */
[----:B------:R-:W-:-:S04]  /*06a0*/  FADD.FTZ R2, -R2, -RZ ;  /* 0x800000ff02027221 */ /* 0x000fc80000010100 */
[----:B------:R-:W-:-:S07]  /*06b0*/  FFMA R7, R7, R2, R7 ;  /* 0x0000000207077223 */ /* 0x000fce0000000007 */
.L_x_11:
[----:B------:R-:W-:Y:S05]  /*06c0*/  BSYNC.RECONVERGENT B0 ;  /* 0x0000000000007941 */ /* 0x000fea0003800200 */
.L_x_9:
[----:B------:R-:W0:Y:S02]  /*06d0*/  LDC.64 R8, c[0x0][0x388] ;  /* 0x0000e200ff087b82 */ /* 0x000e240000000a00 */
[----:B0-----:R-:W-:-:S05]  /*06e0*/  IMAD.WIDE R2, R3, 0x4, R8 ;  /* 0x0000000403027825 */ /* 0x001fca00078e0208 */
[----:B------:R-:W-:Y:S01]  /*06f0*/  STG.E.128 desc[UR4][R2.64], R4 ;  /* 0x0000000402007986 */ /* 0x000fe2000c101d04 */
[----:B------:R-:W-:Y:S05]  /*0700*/  EXIT ;  /* 0x000000000000794d */ /* 0x000fea0003800000 */
        .weak           $__internal_0_$__cuda_sm20_rcp_rn_f32_slowpath
        .type           $__internal_0_$__cuda_sm20_rcp_rn_f32_slowpath,@function
        .size           $__internal_0_$__cuda_sm20_rcp_rn_f32_slowpath,(.L_x_25 - $__internal_0_$__cuda_sm20_rcp_rn_f32_slowpath)
$__internal_0_$__cuda_sm20_rcp_rn_f32_slowpath:
[----:B------:R-:W-:Y:S01]  /*0710*/  SHF.L.U32 R2, R0, 0x1, RZ ;  /* 0x0000000100027819 */ /* 0x000fe200000006ff */
[----:B------:R-:W-:Y:S03]  /*0720*/  BSSY.RECONVERGENT B1, `(.L_x_12) ;  /* 0x0000030000017945 */ /* 0x000fe60003800200 */
[----:B------:R-:W-:-:S04]  /*0730*/  SHF.R.U32.HI R13, RZ, 0x18, R2 ;  /* 0x00000018ff0d7819 */ /* 0x000fc80000011602 */
[----:B------:R-:W-:-:S13]  /*0740*/  ISETP.NE.U32.AND P0, PT, R13, RZ, PT ;  /* 0x000000ff0d00720c */ /* 0x000fda0003f05070 */
[----:B------:R-:W-:Y:S05]  /*0750*/  @P0 BRA `(.L_x_13) ;  /* 0x0000000000280947 */ /* 0x000fea0003800000 */
[----:B------:R-:W-:-:S04]  /*0760*/  SHF.L.U32 R2, R0, 0x1, RZ ;  /* 0x0000000100027819 */ /* 0x000fc800000006ff */
[----:B------:R-:W-:-:S13]  /*0770*/  ISETP.NE.AND P0, PT, R2, RZ, PT ;  /* 0x000000ff0200720c */ /* 0x000fda0003f05270 */
[----:B------:R-:W-:Y:S01]  /*0780*/  @P0 FFMA R10, R0, 1.84467440737095516160e+19, RZ ;  /* 0x5f800000000a0823 */ /* 0x000fe200000000ff */
[----:B------:R-:W-:Y:S08]  /*0790*/  @!P0 MUFU.RCP R9, R0 ;  /* 0x0000000000098308 */ /* 0x000ff00000001000 */
[----:B------:R-:W0:Y:S02]  /*07a0*/  @P0 MUFU.RCP R11, R10 ;  /* 0x0000000a000b0308 */ /* 0x000e240000001000 */
[----:B0-----:R-:W-:-:S04]  /*07b0*/  @P0 FFMA R2, R10, R11, -1 ;  /* 0xbf8000000a020423 */ /* 0x001fc8000000000b */
[----:B------:R-:W-:-:S04]  /*07c0*/  @P0 FADD.FTZ R2, -R2, -RZ ;  /* 0x800000ff02020221 */ /* 0x000fc80000010100 */
[----:B------:R-:W-:-:S04]  /*07d0*/  @P0 FFMA R2, R11, R2, R11 ;  /* 0x000000020b020223 */ /* 0x000fc8000000000b */
[----:B------:R-:W-:Y:S01]  /*07e0*/  @P0 FFMA R9, R2, 1.84467440737095516160e+19, RZ ;  /* 0x5f80000002090823 */ /* 0x000fe200000000ff */
[----:B------:R-:W-:Y:S06]  /*07f0*/  BRA `(.L_x_14) ;  /* 0x0000000000887947 */ /* 0x000fec0003800000 */
.L_x_13:
[----:B------:R-:W-:-:S04]  /*0800*/  IADD3 R15, PT, PT, R13, -0xfd, RZ ;  /* 0xffffff030d0f7810 */ /* 0x000fc80007ffe0ff */
[----:B------:R-:W-:-:S13]  /*0810*/  ISETP.GT.U32.AND P0, PT, R15, 0x1, PT ;  /* 0x000000010f00780c */ /* 0x000fda0003f04070 */
[----:B------:R-:W-:Y:S05]  /*0820*/  @P0 BRA `(.L_x_15) ;  /* 0x0000000000780947 */ /* 0x000fea0003800000 */
[----:B------:R-:W-:Y:S01]  /*0830*/  LOP3.LUT R2, R0, 0x7fffff, RZ, 0xc0, !PT ;  /* 0x007fffff00027812 */ /* 0x000fe200078ec0ff */
[----:B------:R-:W-:-:S03]  /*0840*/  IMAD.MOV.U32 R12, RZ, RZ, 0x3 ;  /* 0x00000003ff0c7424 */ /* 0x000fc600078e00ff */
[----:B------:R-:W-:Y:S02]  /*0850*/  LOP3.LUT R2, R2, 0x3f800000, RZ, 0xfc, !PT ;  /* 0x3f80000002027812 */ /* 0x000fe400078efcff */
[----:B------:R-:W-:Y:S02]  /*0860*/  SHF.L.U32 R12, R12, R15, RZ ;  /* 0x0000000f0c0c7219 */ /* 0x000fe400000006ff */
[----:B------:R-:W0:Y:S02]  /*0870*/  MUFU.RCP R9, R2 ;  /* 0x0000000200097308 */ /* 0x000e240000001000 */
[----:B0-----:R-:W-:-:S04]  /*0880*/  FFMA R10, R2, R9, -1 ;  /* 0xbf800000020a7423 */ /* 0x001fc80000000009 */
[----:B------:R-:W-:-:S04]  /*0890*/  FADD.FTZ R10, -R10, -RZ ;  /* 0x800000ff0a0a7221 */ /* 0x000fc80000010100 */
[CCC-:B------:R-:W-:Y:S01]  /*08a0*/  FFMA.RM R11, R9.reuse, R10.reuse, R9.reuse ;  /* 0x0000000a090b7223 */ /* 0x1c0fe20000004009 */
[----:B------:R-:W-:-:S04]  /*08b0*/  FFMA.RP R10, R9, R10, R9 ;  /* 0x0000000a090a7223 */ /* 0x000fc80000008009 */
[C---:B------:R-:W-:Y:S02]  /*08c0*/  LOP3.LUT R9, R11.reuse, 0x7fffff, RZ, 0xc0, !PT ;  /* 0x007fffff0b097812 */ /* 0x040fe400078ec0ff */
[----:B------:R-:W-:Y:S02]  /*08d0*/  FSETP.NEU.FTZ.AND P0, PT, R11, R10, PT ;  /* 0x0000000a0b00720b */ /* 0x000fe40003f1d000 */
[----:B------:R-:W-:Y:S02]  /*08e0*/  LOP3.LUT R9, R9, 0x800000, RZ, 0xfc, !PT ;  /* 0x0080000009097812 */ /* 0x000fe400078efcff */
[----:B------:R-:W-:Y:S02]  /*08f0*/  SEL R10, RZ, 0xffffffff, !P0 ;  /* 0xffffffffff0a7807 */ /* 0x000fe40004000000 */
[----:B------:R-:W-:Y:S02]  /*0900*/  LOP3.LUT R12, R12, R9, RZ, 0xc0, !PT ;  /* 0x000000090c0c7212 */ /* 0x000fe400078ec0ff */
[----:B------:R-:W-:-:S02]  /*0910*/  IADD3 R10, PT, PT, -R10, RZ, RZ ;  /* 0x000000ff0a0a7210 */ /* 0x000fc40007ffe1ff */
[-C--:B------:R-:W-:Y:S02]  /*0920*/  SHF.R.U32.HI R12, RZ, R15.reuse, R12 ;  /* 0x0000000fff0c7219 */ /* 0x080fe4000001160c */
[----:B------:R-:W-:Y:S02]  /*0930*/  LOP3.LUT P1, RZ, R10, R15, R9, 0xf8, !PT ;  /* 0x0000000f0aff7212 */ /* 0x000fe4000782f809 */
[C---:B------:R-:W-:Y:S02]  /*0940*/  LOP3.LUT P0, RZ, R12.reuse, 0x1, RZ, 0xc0, !PT ;  /* 0x000000010cff7812 */ /* 0x040fe4000780c0ff */
[----:B------:R-:W-:-:S04]  /*0950*/  LOP3.LUT P2, RZ, R12, 0x2, RZ, 0xc0, !PT ;  /* 0x000000020cff7812 */ /* 0x000fc8000784c0ff */
[----:B------:R-:W-:Y:S02]  /*0960*/  PLOP3.LUT P0, PT, P0, P1, P2, 0xe0, 0x0 ;  /* 0x000000000000781c */ /* 0x000fe40000703c20 */
[----:B------:R-:W-:Y:S02]  /*0970*/  LOP3.LUT P1, RZ, R0, 0x7fffff, RZ, 0xc0, !PT ;  /* 0x007fffff00ff7812 */ /* 0x000fe4000782c0ff */
[----:B------:R-:W-:-:S04]  /*0980*/  SEL R2, RZ, 0x1, !P0 ;  /* 0x00000001ff027807 */ /* 0x000fc80004000000 */
[----:B------:R-:W-:-:S04]  /*0990*/  IADD3 R2, PT, PT, -R2, RZ, RZ ;  /* 0x000000ff02027210 */ /* 0x000fc80007ffe1ff */
[----:B------:R-:W-:Y:S02]  /*09a0*/  ISETP.GE.AND P0, PT, R2, RZ, PT ;  /* 0x000000ff0200720c */ /* 0x000fe40003f06270 */
[----:B------:R-:W-:-:S04]  /*09b0*/  IADD3 R2, PT, PT, R13, -0xfc, RZ ;  /* 0xffffff040d027810 */ /* 0x000fc80007ffe0ff */
[----:B------:R-:W-:-:S07]  /*09c0*/  SHF.R.U32.HI R9, RZ, R2, R9 ;  /* 0x00000002ff097219 */ /* 0x000fce0000011609 */
[----:B------:R-:W-:-:S05]  /*09d0*/  @!P0 VIADD R9, R9, 0x1 ;  /* 0x0000000109098836 */ /* 0x000fca0000000000 */
[----:B------:R-:W-:-:S04]  /*09e0*/  @!P1 SHF.L.U32 R9, R9, 0x1, RZ ;  /* 0x0000000109099819 */ /* 0x000fc800000006ff */
[----:B------:R-:W-:Y:S01]  /*09f0*/  LOP3.LUT R9, R9, 0x80000000, R0, 0xf8, !PT ;  /* 0x8000000009097812 */ /* 0x000fe200078ef800 */
[----:B------:R-:W-:Y:S06]  /*0a00*/  BRA `(.L_x_14) ;  /* 0x0000000000047947 */ /* 0x000fec0003800000 */
.L_x_15:
[----:B------:R0:W1:Y:S02]  /*0a10*/  MUFU.RCP R9, R0 ;  /* 0x0000000000097308 */ /* 0x0000640000001000 */
.L_x_14:
[----:B------:R-:W-:Y:S05]  /*0a20*/  BSYNC.RECONVERGENT B1 ;  /* 0x0000000000017941 */ /* 0x000fea0003800200 */
.L_x_12:
[----:B01----:R-:W-:Y:S01]  /*0a30*/  MOV R0, R9 ;  /* 0x0000000900007202 */ /* 0x003fe20000000f00 */
[----:B------:R-:W-:-:S04]  /*0a40*/  HFMA2 R9, -RZ, RZ, 0, 0 ;  /* 0x00000000ff097431 */ /* 0x000fc800000001ff */
[----:B------:R-:W-:Y:S05]  /*0a50*/  RET.REL.NODEC R8 `(_Z12sigmoid_vec4PfS_i) ;  /* 0xfffffff408687950 */ /* 0x000fea0003c3ffff */
.L_x_16:
[----:B------:R-:W-:-:S00]  /*0a60*/  BRA `(.L_x_16) ;  /* 0xfffffffc00fc7947 */ /* 0x000fc0000383ffff */
[----:B------:R-:W-:-:S00]  /*0a70*/  NOP ;  /* 0x0000000000007918 */ /* 0x000fc00000000000 */
        /* <DEDUP_REMOVED lines=8> */
.L_x_25:


//--------------------- .text._Z7sigmoidPfS_i     --------------------------
	.section	.text._Z7sigmoidPfS_i,"ax",@progbits
	.align	128
        .global         _Z7sigmoidPfS_i
        .type           _Z7sigmoidPfS_i,@function
        .size           _Z7sigmoidPfS_i,(.L_x_26 - _Z7sigmoidPfS_i)
        .other          _Z7sigmoidPfS_i,@"STO_CUDA_ENTRY STV_DEFAULT"
_Z7sigmoidPfS_i:
.text._Z7sigmoidPfS_i:
[----:B------:R-:W-:Y:S01]  /*0000*/  LDC R1, c[0x0][0x37c] ;  /* 0x0000df00ff017b82 */ /* 0x000fe20000000800 */
[----:B------:R-:W0:Y:S07]  /*0010*/  S2R R0, SR_TID.X ;  /* 0x0000000000007919 */ /* 0x000e2e0000002100 */
[----:B------:R-:W0:Y:S01]  /*0020*/  S2UR UR4, SR_CTAID.X ;  /* 0x00000000000479c3 */ /* 0x000e220000002500 */
[----:B------:R-:W1:Y:S07]  /*0030*/  LDCU UR5, c[0x0][0x390] ;  /* 0x00007200ff0577ac */ /* 0x000e6e0008000800 */
[----:B------:R-:W0:Y:S02]  /*0040*/  LDC R3, c[0x0][0x360] ;  /* 0x0000d800ff037b82 */ /* 0x000e240000000800 */
[----:B0-----:R-:W-:-:S05]  /*0050*/  IMAD R3, R3, UR4, R0 ;  /* 0x0000000403037c24 */ /* 0x001fca000f8e0200 */
[----:B-1----:R-:W-:-:S13]  /*0060*/  ISETP.GE.AND P0, PT, R3, UR5, PT ;  /* 0x0000000503007c0c */ /* 0x002fda000bf06270 */
[----:B------:R-:W-:Y:S05]  /*0070*/  @P0 EXIT ;  /* 0x000000000000094d */ /* 0x000fea0003800000 */
[----:B------:R-:W0:Y:S01]  /*0080*/  LDC.64 R4, c[0x0][0x380] ;  /* 0x0000e000ff047b82 */ /* 0x000e220000000a00 */
[----:B------:R-:W1:Y:S01]  /*0090*/  LDCU.64 UR4, c[0x0][0x358] ;  /* 0x00006b00ff0477ac */ /* 0x000e620008000a00 */
[----:B0-----:R-:W-:-:S06]  /*00a0*/  IMAD.WIDE R4, R3, 0x4, R4 ;  /* 0x0000000403047825 */ /* 0x001fcc00078e0204 */
[----:B-1----:R-:W2:Y:S01]  /*00b0*/  LDG.E R4, desc[UR4][R4.64] ;  /* 0x0000000404047981 */ /* 0x002ea2000c1e1900 */
[----:B------:R-:W-:Y:S01]  /*00c0*/  IMAD.MOV.U32 R7, RZ, RZ, 0x3bbb989d ;  /* 0x3bbb989dff077424 */ /* 0x000fe200078e00ff */
[----:B------:R-:W-:Y:S01]  /*00d0*/  BSSY.RECONVERGENT B0, `(.L_x_17) ;  /* 0x0000015000007945 */ /* 0x000fe20003800200 */
[----:B------:R-:W-:Y:S02]  /*00e0*/  IMAD.MOV.U32 R9, RZ, RZ, 0x437c0000 ;  /* 0x437c0000ff097424 */ /* 0x000fe400078e00ff */
[----:B--2---:R-:W-:-:S04]  /*00f0*/  FFMA.SAT R0, R4, -R7, 0.5 ;  /* 0x3f00000004007423 */ /* 0x004fc80000002807 */
        /* <DEDUP_REMOVED lines=12> */
[----:B------:R-:W-:Y:S05]  /*01c0*/  CALL.REL.NOINC `($__internal_1_$__cuda_sm20_rcp_rn_f32_slowpath) ;  /* 0x0000000000287944 */ /* 0x000fea0003c00000 */
[----:B------:R-:W-:Y:S05]  /*01d0*/  BRA `(.L_x_19) ;  /* 0x0000000000107947 */ /* 0x000fea0003800000 */
.L_x_18:
[----:B------:R-:W0:Y:S02]  /*01e0*/  MUFU.RCP R7, R0 ;  /* 0x0000000000077308 */ /* 0x000e240000001000 */
[----:B0-----:R-:W-:-:S04]  /*01f0*/  FFMA R2, R0, R7, -1 ;  /* 0xbf80000000027423 */ /* 0x001fc80000000007 */
[----:B------:R-:W-:-:S04]  /*0200*/  FADD.FTZ R2, -R2, -RZ ;  /* 0x800000ff02027221 */ /* 0x000fc80000010100 */
[----:B------:R-:W-:-:S07]  /*0210*/  FFMA R7, R7, R2, R7 ;  /* 0x0000000207077223 */ /* 0x000fce0000000007 */
.L_x_19:
[----:B------:R-:W-:Y:S05]  /*0220*/  BSYNC.RECONVERGENT B0 ;  /* 0x0000000000007941 */ /* 0x000fea0003800200 */
.L_x_17:
[----:B------:R-:W0:Y:S02]  /*0230*/  LDC.64 R4, c[0x0][0x388] ;  /* 0x0000e200ff047b82 */ /* 0x000e240000000a00 */
[----:B0-----:R-:W-:-:S05]  /*0240*/  IMAD.WIDE R2, R3, 0x4, R4 ;  /* 0x0000000403027825 */ /* 0x001fca00078e0204 */
[----:B------:R-:W-:Y:S01]  /*0250*/  STG.E desc[UR4][R2.64], R7 ;  /* 0x0000000702007986 */ /* 0x000fe2000c101904 */
[----:B------:R-:W-:Y:S05]  /*0260*/  EXIT ;  /* 0x000000000000794d */ /* 0x000fea0003800000 */
        .weak           $__internal_1_$__cuda_sm20_rcp_rn_f32_slowpath
        .type           $__internal_1_$__cuda_sm20_rcp_rn_f32_slowpath,@function
        .size           $__internal_1_$__cuda_sm20_rcp_rn_f32_slowpath,(.L_x_26 - $__internal_1_$__cuda_sm20_rcp_rn_f32_slowpath)
$__internal_1_$__cuda_sm20_rcp_rn_f32_slowpath:
[----:B------:R-:W-:Y:S01]  /*0270*/  IMAD.SHL.U32 R2, R0, 0x2, RZ ;  /* 0x0000000200027824 */ /* 0x000fe200078e00ff */
[----:B------:R-:W-:Y:S04]  /*0280*/  BSSY.RECONVERGENT B1, `(.L_x_20) ;  /* 0x0000030000017945 */ /* 0x000fe80003800200 */
        /* <DEDUP_REMOVED lines=13> */
.L_x_21:
[----:B------:R-:W-:-:S05]  /*0360*/  VIADD R5, R2, 0xffffff03 ;  /* 0xffffff0302057836 */ /* 0x000fca0000000000 */
        /* <DEDUP_REMOVED lines=23> */
[----:B------:R-:W-:-:S05]  /*04e0*/  SEL R5, RZ, 0x1, !P0 ;  /* 0x00000001ff057807 */ /* 0x000fca0004000000 */
[----:B------:R-:W-:-:S05]  /*04f0*/  IMAD.MOV R5, RZ, RZ, -R5 ;  /* 0x000000ffff057224 */ /* 0x000fca00078e0a05 */
[----:B------:R-:W-:Y:S02]  /*0500*/  ISETP.GE.AND P0, PT, R5, RZ, PT ;  /* 0x000000ff0500720c */ /* 0x000fe40003f06270 */
[----:B------:R-:W-:-:S04]  /*0510*/  IADD3 R5, PT, PT, R2, -0xfc, RZ ;  /* 0xffffff0402057810 */ /* 0x000fc80007ffe0ff */
[----:B------:R-:W-:-:S07]  /*0520*/  SHF.R.U32.HI R5, RZ, R5, R8 ;  /* 0x00000005ff057219 */ /* 0x000fce0000011608 */
[----:B------:R-:W-:-:S05]  /*0530*/  @!P0 VIADD R5, R5, 0x1 ;  /* 0x0000000105058836 */ /* 0x000fca0000000000 */
[----:B------:R-:W-:-:S04]  /*0540*/  @!P1 SHF.L.U32 R5, R5, 0x1, RZ ;  /* 0x0000000105059819 */ /* 0x000fc800000006ff */
[----:B------:R-:W-:Y:S01]  /*0550*/  LOP3.LUT R5, R5, 0x80000000, R0, 0xf8, !PT ;  /* 0x8000000005057812 */ /* 0x000fe200078ef800 */
[----:B------:R-:W-:Y:S06]  /*0560*/  BRA `(.L_x_22) ;  /* 0x0000000000047947 */ /* 0x000fec0003800000 */
.L_x_23:
[----:B------:R0:W1:Y:S02]  /*0570*/  MUFU.RCP R5, R0 ;  /* 0x0000000000057308 */ /* 0x0000640000001000 */
.L_x_22:
[----:B------:R-:W-:Y:S05]  /*0580*/  BSYNC.RECONVERGENT B1 ;  /* 0x0000000000017941 */ /* 0x000fea0003800200 */
.L_x_20:
[----:B-1----:R-:W-:Y:S02]  /*0590*/  IMAD.MOV.U32 R7, RZ, RZ, R5 ;  /* 0x000000ffff077224 */ /* 0x002fe400078e0005 */
[----:B------:R-:W-:-:S04]  /*05a0*/  HFMA2 R5, -RZ, RZ, 0, 0 ;  /* 0x00000000ff057431 */ /* 0x000fc800000001ff */
[----:B0-----:R-:W-:Y:S05]  /*05b0*/  RET.REL.NODEC R4 `(_Z7sigmoidPfS_i) ;  /* 0xfffffff804907950 */ /* 0x001fea0003c3ffff */
.L_x_24:
        /* <DEDUP_REMOVED lines=12> */
.L_x_26:


//--------------------- .nv.shared.reserved.0     --------------------------
	.section	.nv.shared.reserved.0,"aw",@nobits
	.weak		__nv_reservedSMEM_offset_0_alias
	.size		__nv_reservedSMEM_offset_0_alias, 0, 64
	.other		__nv_reservedSMEM_offset_0_alias,@"STO_CUDA_RESERVED_SHARED STV_DEFAULT"
__nv_reservedSMEM_offset_0_alias:
	.zero		0
	.zero		64


//--------------------- .nv.constant0._Z12sigmoid_vec4PfS_i --------------------------
	.section	.nv.constant0._Z12sigmoid_vec4PfS_i,"a",@progbits
	.sectionflags	@""
	.align	4
.nv.constant0._Z12sigmoid_vec4PfS_i:
	.zero		916


//--------------------- .nv.constant0._Z7sigmoidPfS_i --------------------------
	.section	.nv.constant0._Z7sigmoidPfS_i,"a",@progbits
	.sectionflags	@""
	.align	4
.nv.constant0._Z7sigmoidPfS_i:
	.zero		916


//--------------------- SYMBOLS --------------------------

	.type		.nv.reservedSmem.offset0,@object
	.size		.nv.reservedSmem.offset0,0x4
